//
// Generated by NVIDIA NVVM Compiler
//
// Compiler Build ID: CL-36424714
// Cuda compilation tools, release 13.0, V13.0.88
// Based on NVVM 20.0.0
//

.version 9.0
.target sm_100
.address_size 64

	// .globl	_Z12hello_kernelv
.extern .func  (.param .b32 func_retval0) vprintf
(
	.param .b64 vprintf_param_0,
	.param .b64 vprintf_param_1
)
;
.global .align 1 .b8 $str[62] = {83, 111, 121, 32, 101, 108, 32, 104, 105, 108, 111, 32, 40, 37, 50, 100, 44, 32, 37, 50, 100, 44, 32, 37, 50, 100, 41, 32, 100, 101, 108, 32, 98, 108, 111, 113, 117, 101, 32, 40, 37, 50, 100, 44, 32, 37, 50, 100, 44, 32, 37, 50, 100, 41, 32, 35, 32, 37, 50, 100, 10};

.visible .entry _Z12hello_kernelv()
{
	.local .align 8 .b8 	__local_depot0[32];
	.reg .b64 	%SP;
	.reg .b64 	%SPL;
	.reg .b32 	%r<9>;
	.reg .b64 	%rd<5>;

	mov.u64 	%SPL, __local_depot0;
	cvta.local.u64 	%SP, %SPL;
	add.u64 	%rd1, %SP, 0;
	add.u64 	%rd2, %SPL, 0;
	mov.u32 	%r1, %tid.x;
	mov.u32 	%r2, %tid.y;
	mov.u32 	%r3, %tid.z;
	mov.u32 	%r4, %ctaid.x;
	mov.u32 	%r5, %ctaid.y;
	mov.u32 	%r6, %ctaid.z;
	st.local.v2.u32 	[%rd2], {%r1, %r2};
	st.local.v2.u32 	[%rd2+8], {%r3, %r4};
	st.local.v2.u32 	[%rd2+16], {%r5, %r6};
	st.local.u32 	[%rd2+24], %r1;
	mov.u64 	%rd3, $str;
	cvta.global.u64 	%rd4, %rd3;
	{ // callseq 0, 0
	.param .b64 param0;
	st.param.b64 	[param0], %rd4;
	.param .b64 param1;
	st.param.b64 	[param1], %rd1;
	.param .b32 retval0;
	call.uni (retval0), 
	vprintf, 
	(
	param0, 
	param1
	);
	ld.param.b32 	%r7, [retval0];
	} // callseq 0
	ret;

}


// ===== COMPILED SASS (sm_100) =====

	.target	sm_100

	.elftype	@"ET_EXEC"


//--------------------- .note.nv.tkinfo           --------------------------
	.section	.note.nv.tkinfo,"",@"SHT_NOTE"
	.sectionflags	@"SHF_NOTE_NV_TKINFO"
	.tkinfo
        /*0018*/ 	.word	0x00000002
        /*0030*/ 	.string	""
        /*0030*/ 	.string	"ptxas"
        /*0030*/ 	.string	"Cuda compilation tools, release 13.0, V13.0.88"
        /*0030*/ 	.string	"Build cuda_13.0.r13.0/compiler.36424714_0"
        /*0030*/ 	.string	"-arch sm_100 -m 64 "



//--------------------- .note.nv.cuinfo           --------------------------
	.section	.note.nv.cuinfo,"",@"SHT_NOTE"
	.sectionflags	@"SHF_NOTE_NV_CUINFO"
        /*0018*/ 	.short	0x0002
        /*001a*/ 	.short	0x0064
        /*001c*/ 	.short	0x0082
	.zero		2


//--------------------- .nv.info                  --------------------------
	.section	.nv.info,"",@"SHT_CUDA_INFO"
	.align	4


	//----- nvinfo : EIATTR_REGCOUNT
	.align		4
        /*0000*/ 	.byte	0x04, 0x2f
        /*0002*/ 	.short	(.L_2 - .L_1)
	.align		4
.L_1:
        /*0004*/ 	.word	index@(_Z12hello_kernelv)
        /*0008*/ 	.word	0x00000018


	//----- nvinfo : EIATTR_FRAME_SIZE
	.align		4
.L_2:
        /*000c*/ 	.byte	0x04, 0x11
        /*000e*/ 	.short	(.L_4 - .L_3)
	.align		4
.L_3:
        /*0010*/ 	.word	index@(_Z12hello_kernelv)
        /*0014*/ 	.word	0x00000020


	//----- nvinfo : EIATTR_MIN_STACK_SIZE
	.align		4
.L_4:
        /*0018*/ 	.byte	0x04, 0x12
        /*001a*/ 	.short	(.L_6 - .L_5)
	.align		4
.L_5:
        /*001c*/ 	.word	index@(_Z12hello_kernelv)
        /*0020*/ 	.word	0x00000020
.L_6:


//--------------------- .nv.compat                --------------------------
	.section	.nv.compat,"",@"SHT_CUDA_COMPAT_INFO"
	.align	4
        /*0000*/ 	.byte	0x02, 0x09, 0x00, 0x00, 0x02, 0x02, 0x01, 0x00, 0x02, 0x05, 0x05, 0x00, 0x03, 0x07, 0x01, 0x01
        /*0010*/ 	.byte	0x02, 0x03, 0x00, 0x00, 0x02, 0x06, 0x01, 0x00, 0x04, 0x0b, 0x08, 0x00, 0x09, 0x00, 0x00, 0x00
        /*0020*/ 	.byte	0x00, 0x00, 0x00, 0x00


//--------------------- .nv.info._Z12hello_kernelv --------------------------
	.section	.nv.info._Z12hello_kernelv,"",@"SHT_CUDA_INFO"
	.sectionflags	@""
	.align	4


	//----- nvinfo : EIATTR_CUDA_API_VERSION
	.align		4
        /*0000*/ 	.byte	0x04, 0x37
        /*0002*/ 	.short	(.L_8 - .L_7)
.L_7:
        /*0004*/ 	.word	0x00000082


	//----- nvinfo : EIATTR_SPARSE_MMA_MASK
	.align		4
.L_8:
        /*0008*/ 	.byte	0x03, 0x50
        /*000a*/ 	.short	0x0000


	//----- nvinfo : EIATTR_MAXREG_COUNT
	.align		4
        /*000c*/ 	.byte	0x03, 0x1b
        /*000e*/ 	.short	0x00ff


	//----- nvinfo : EIATTR_EXTERNS
	.align		4
        /*0010*/ 	.byte	0x04, 0x0f
        /*0012*/ 	.short	(.L_10 - .L_9)


	//   ....[0]....
	.align		4
.L_9:
        /*0014*/ 	.word	index@(vprintf)


	//----- nvinfo : EIATTR_MERCURY_ISA_VERSION
	.align		4
.L_10:
        /*0018*/ 	.byte	0x03, 0x5f
        /*001a*/ 	.short	0x0101


	//----- nvinfo : EIATTR_VRC_CTA_INIT_COUNT
	.align		4
        /*001c*/ 	.byte	0x02, 0x4a
	.zero		1
	.zero		1


	//----- nvinfo : EIATTR_SYSCALL_OFFSETS
	.align		4
        /*0020*/ 	.byte	0x04, 0x46
        /*0022*/ 	.short	(.L_12 - .L_11)


	//   ....[0]....
.L_11:
        /*0024*/ 	.word	0x00000160


	//----- nvinfo : EIATTR_EXIT_INSTR_OFFSETS
	.align		4
.L_12:
        /*0028*/ 	.byte	0x04, 0x1c
        /*002a*/ 	.short	(.L_14 - .L_13)


	//   ....[0]....
.L_13:
        /*002c*/ 	.word	0x00000170


	//----- nvinfo : EIATTR_SW_WAR
	.align		4
.L_14:
        /*0030*/ 	.byte	0x04, 0x36
        /*0032*/ 	.short	(.L_16 - .L_15)
.L_15:
        /*0034*/ 	.word	0x00000008
.L_16:


//--------------------- .nv.callgraph             --------------------------
	.section	.nv.callgraph,"",@"SHT_CUDA_CALLGRAPH"
	.align	4
	.sectionentsize	8
	.align		4
        /*0000*/ 	.word	0x00000000
	.align		4
        /*0004*/ 	.word	0xffffffff
	.align		4
        /*0008*/ 	.word	index@(_Z12hello_kernelv)
	.align		4
        /*000c*/ 	.word	index@(vprintf)
	.align		4
        /*0010*/ 	.word	0x00000000
	.align		4
        /*0014*/ 	.word	0xfffffffe
	.align		4
        /*0018*/ 	.word	0x00000000
	.align		4
        /*001c*/ 	.word	0xfffffffd
	.align		4
        /*0020*/ 	.word	0x00000000
	.align		4
        /*0024*/ 	.word	0xfffffffc


//--------------------- .nv.constant4             --------------------------
	.section	.nv.constant4,"a",@progbits
	.align	8
	.align		8
.nv.constant4:
        /*0000*/ 	.dword	vprintf
	.align		8
        /*0008*/ 	.dword	$str


//--------------------- .text._Z12hello_kernelv   --------------------------
	.section	.text._Z12hello_kernelv,"ax",@progbits
	.align	128
        .global         _Z12hello_kernelv
        .type           _Z12hello_kernelv,@function
        .size           _Z12hello_kernelv,(.L_x_2 - _Z12hello_kernelv)
        .other          _Z12hello_kernelv,@"STO_CUDA_ENTRY STV_DEFAULT"
_Z12hello_kernelv:
.text._Z12hello_kernelv:
[----:B------:R-:W0:Y:S01]  /*0000*/  LDC R1, c[0x0][0x37c] ;  /* 0x0000df00ff017b82 */ /* 0x000e220000000800 */
[----:B------:R-:W1:Y:S01]  /*0010*/  S2R R10, SR_TID.Z ;  /* 0x00000000000a7919 */ /* 0x000e620000002300 */
[----:B0-----:R-:W-:Y:S01]  /*0020*/  VIADD R1, R1, 0xffffffe0 ;  /* 0xffffffe001017836 */ /* 0x001fe20000000000 */
[----:B------:R-:W-:Y:S01]  /*0030*/  MOV R0, 0x0 ;  /* 0x0000000000007802 */ /* 0x000fe20000000f00 */
[----:B------:R-:W0:Y:S01]  /*0040*/  LDCU UR4, c[0x0][0x2f8] ;  /* 0x00005f00ff0477ac */ /* 0x000e220008000800 */
[----:B------:R-:W1:Y:S03]  /*0050*/  S2R R11, SR_CTAID.X ;  /* 0x00000000000b7919 */ /* 0x000e660000002500 */
[----:B------:R2:W3:Y:S01]  /*0060*/  LDC.64 R2, c[0x4][R0] ;  /* 0x0100000000027b82 */ /* 0x0004e20000000a00 */
[----:B------:R-:W4:Y:S01]  /*0070*/  LDCU.64 UR6, c[0x4][0x8] ;  /* 0x01000100ff0677ac */ /* 0x000f220008000a00 */
[----:B------:R-:W5:Y:S01]  /*0080*/  S2R R12, SR_CTAID.Y ;  /* 0x00000000000c7919 */ /* 0x000f620000002600 */
[----:B------:R-:W2:Y:S01]  /*0090*/  LDCU UR5, c[0x0][0x2fc] ;  /* 0x00005f80ff0577ac */ /* 0x000ea20008000800 */
[----:B------:R-:W5:Y:S01]  /*00a0*/  S2R R13, SR_CTAID.Z ;  /* 0x00000000000d7919 */ /* 0x000f620000002700 */
[----:B------:R-:W5:Y:S01]  /*00b0*/  S2R R8, SR_TID.X ;  /* 0x0000000000087919 */ /* 0x000f620000002100 */
[----:B------:R-:W5:Y:S01]  /*00c0*/  S2R R9, SR_TID.Y ;  /* 0x0000000000097919 */ /* 0x000f620000002200 */
[----:B0-----:R-:W-:Y:S01]  /*00d0*/  IADD3 R6, P0, PT, R1, UR4, RZ ;  /* 0x0000000401067c10 */ /* 0x001fe2000ff1e0ff */
[----:B----4-:R-:W-:Y:S01]  /*00e0*/  IMAD.U32 R4, RZ, RZ, UR6 ;  /* 0x00000006ff047e24 */ /* 0x010fe2000f8e00ff */
[----:B------:R-:W-:-:S03]  /*00f0*/  MOV R5, UR7 ;  /* 0x0000000700057c02 */ /* 0x000fc60008000f00 */
[----:B--2---:R-:W-:Y:S01]  /*0100*/  IMAD.X R7, RZ, RZ, UR5, P0 ;  /* 0x00000005ff077e24 */ /* 0x004fe200080e06ff */
[----:B-1----:R0:W-:Y:S04]  /*0110*/  STL.64 [R1+0x8], R10 ;  /* 0x0000080a01007387 */ /* 0x0021e80000100a00 */
[----:B-----5:R0:W-:Y:S04]  /*0120*/  STL.64 [R1+0x10], R12 ;  /* 0x0000100c01007387 */ /* 0x0201e80000100a00 */
[----:B------:R0:W-:Y:S04]  /*0130*/  STL [R1+0x18], R8 ;  /* 0x0000180801007387 */ /* 0x0001e80000100800 */
[----:B------:R0:W-:Y:S02]  /*0140*/  STL.64 [R1], R8 ;  /* 0x0000000801007387 */ /* 0x0001e40000100a00 */
[----:B------:R-:W-:-:S07]  /*0150*/  LEPC R20, `(.L_x_0) ;  /* 0x000000001014794e */ /* 0x000fce0000000000 */
[----:B0--3--:R-:W-:Y:S05]  /*0160*/  CALL.ABS.NOINC R2 ;  /* 0x0000000002007343 */ /* 0x009fea0003c00000 */
.L_x_0:
[----:B------:R-:W-:Y:S05]  /*0170*/  EXIT ;  /* 0x000000000000794d */ /* 0x000fea0003800000 */
.L_x_1:
[----:B------:R-:W-:-:S00]  /*0180*/  BRA `(.L_x_1) ;  /* 0xfffffffc00fc7947 */ /* 0x000fc0000383ffff */
[----:B------:R-:W-:-:S00]  /*0190*/  NOP ;  /* 0x0000000000007918 */ /* 0x000fc00000000000 */
        /* <DEDUP_REMOVED lines=14> */
.L_x_2:


//--------------------- .nv.global.init           --------------------------
	.section	.nv.global.init,"aw",@progbits
.nv.global.init:
	.type		$str,@object
	.size		$str,(.L_0 - $str)
$str:
        /*0000*/ 	.byte	0x53, 0x6f, 0x79, 0x20, 0x65, 0x6c, 0x20, 0x68, 0x69, 0x6c, 0x6f, 0x20, 0x28, 0x25, 0x32, 0x64
        /*0010*/ 	.byte	0x2c, 0x20, 0x25, 0x32, 0x64, 0x2c, 0x20, 0x25, 0x32, 0x64, 0x29, 0x20, 0x64, 0x65, 0x6c, 0x20
        /*0020*/ 	.byte	0x62, 0x6c, 0x6f, 0x71, 0x75, 0x65, 0x20, 0x28, 0x25, 0x32, 0x64, 0x2c, 0x20, 0x25, 0x32, 0x64
        /*0030*/ 	.byte	0x2c, 0x20, 0x25, 0x32, 0x64, 0x29, 0x20, 0x23, 0x20, 0x25, 0x32, 0x64, 0x0a, 0x00
.L_0:


//--------------------- .nv.shared.reserved.0     --------------------------
	.section	.nv.shared.reserved.0,"aw",@nobits
	.weak		__nv_reservedSMEM_offset_0_alias
	.size		__nv_reservedSMEM_offset_0_alias, 0, 64
	.other		__nv_reservedSMEM_offset_0_alias,@"STO_CUDA_RESERVED_SHARED STV_DEFAULT"
__nv_reservedSMEM_offset_0_alias:
	.zero		0
	.zero		64


//--------------------- .nv.constant0._Z12hello_kernelv --------------------------
	.section	.nv.constant0._Z12hello_kernelv,"a",@progbits
	.sectionflags	@""
	.align	4
.nv.constant0._Z12hello_kernelv:
	.zero		896


//--------------------- SYMBOLS --------------------------

	.type		.nv.reservedSmem.offset0,@object
	.size		.nv.reservedSmem.offset0,0x4
	.type		vprintf,@function
